	.headerflags	@"EF_CUDA_TEXMODE_UNIFIED EF_CUDA_64BIT_ADDRESS EF_CUDA_ACCELERATORS EF_CUDA_SM90 EF_CUDA_VIRTUAL_SM(EF_CUDA_SM90)"
	.elftype	@"ET_EXEC"


//--------------------- .nv.info                  --------------------------
	.section	.nv.info,"",@"SHT_CUDA_INFO"
	.align	4


	//----- nvinfo : EIATTR_REGCOUNT
	.align		4
        /*0000*/ 	.byte	0x04, 0x2f
        /*0002*/ 	.short	(.L_1 - .L_0)
	.align		4
.L_0:
        /*0004*/ 	.word	index@(triton_poi_fused_convolution_17)
        /*0008*/ 	.word	0x0000000c


	//----- nvinfo : EIATTR_MIN_STACK_SIZE
	.align		4
.L_1:
        /*000c*/ 	.byte	0x04, 0x12
        /*000e*/ 	.short	(.L_3 - .L_2)
	.align		4
.L_2:
        /*0010*/ 	.word	index@(triton_poi_fused_convolution_17)
        /*0014*/ 	.word	0x00000000


	//----- nvinfo : EIATTR_FRAME_SIZE
	.align		4
.L_3:
        /*0018*/ 	.byte	0x04, 0x11
        /*001a*/ 	.short	(.L_5 - .L_4)
	.align		4
.L_4:
        /*001c*/ 	.word	index@(triton_poi_fused_convolution_17)
        /*0020*/ 	.word	0x00000000


	//----- nvinfo : EIATTR_MIN_STACK_SIZE
	.align		4
.L_5:
        /*0024*/ 	.byte	0x04, 0x12
        /*0026*/ 	.short	(.L_7 - .L_6)
	.align		4
.L_6:
        /*0028*/ 	.word	index@(triton_poi_fused_convolution_17)
        /*002c*/ 	.word	0x00000000
.L_7:


//--------------------- .nv.info.triton_poi_fused_convolution_17 --------------------------
	.section	.nv.info.triton_poi_fused_convolution_17,"",@"SHT_CUDA_INFO"
	.sectionflags	@""
	.align	4


	//----- nvinfo : EIATTR_CUDA_API_VERSION
	.align		4
        /*0000*/ 	.byte	0x04, 0x37
        /*0002*/ 	.short	(.L_9 - .L_8)
.L_8:
        /*0004*/ 	.word	0x0000007c


	//----- nvinfo : EIATTR_KPARAM_INFO
	.align		4
.L_9:
        /*0008*/ 	.byte	0x04, 0x17
        /*000a*/ 	.short	(.L_11 - .L_10)
.L_10:
        /*000c*/ 	.word	0x00000000
        /*0010*/ 	.short	0x0002
        /*0012*/ 	.short	0x0010
        /*0014*/ 	.byte	0x00, 0xf0, 0x11, 0x00


	//----- nvinfo : EIATTR_KPARAM_INFO
	.align		4
.L_11:
        /*0018*/ 	.byte	0x04, 0x17
        /*001a*/ 	.short	(.L_13 - .L_12)
.L_12:
        /*001c*/ 	.word	0x00000000
        /*0020*/ 	.short	0x0001
        /*0022*/ 	.short	0x0008
        /*0024*/ 	.byte	0x00, 0xf4, 0x21, 0x00


	//----- nvinfo : EIATTR_KPARAM_INFO
	.align		4
.L_13:
        /*0028*/ 	.byte	0x04, 0x17
        /*002a*/ 	.short	(.L_15 - .L_14)
.L_14:
        /*002c*/ 	.word	0x00000000
        /*0030*/ 	.short	0x0000
        /*0032*/ 	.short	0x0000
        /*0034*/ 	.byte	0x00, 0xf4, 0x21, 0x00


	//----- nvinfo : EIATTR_SPARSE_MMA_MASK
	.align		4
.L_15:
        /*0038*/ 	.byte	0x03, 0x50
        /*003a*/ 	.short	0x0000


	//----- nvinfo : EIATTR_MAXREG_COUNT
	.align		4
        /*003c*/ 	.byte	0x03, 0x1b
        /*003e*/ 	.short	0x00ff


	//----- nvinfo : EIATTR_EXIT_INSTR_OFFSETS
	.align		4
        /*0040*/ 	.byte	0x04, 0x1c
        /*0042*/ 	.short	(.L_17 - .L_16)


	//   ....[0]....
.L_16:
        /*0044*/ 	.word	0x00000150


	//----- nvinfo : EIATTR_REQNTID
	.align		4
.L_17:
        /*0048*/ 	.byte	0x04, 0x10
        /*004a*/ 	.short	(.L_19 - .L_18)
.L_18:
        /*004c*/ 	.word	0x00000080
        /*0050*/ 	.word	0x00000001
        /*0054*/ 	.word	0x00000001


	//----- nvinfo : EIATTR_CBANK_PARAM_SIZE
	.align		4
.L_19:
        /*0058*/ 	.byte	0x03, 0x19
        /*005a*/ 	.short	0x0014


	//----- nvinfo : EIATTR_PARAM_CBANK
	.align		4
        /*005c*/ 	.byte	0x04, 0x0a
        /*005e*/ 	.short	(.L_21 - .L_20)
	.align		4
.L_20:
        /*0060*/ 	.word	index@(.nv.constant0.triton_poi_fused_convolution_17)
        /*0064*/ 	.short	0x0210
        /*0066*/ 	.short	0x0014


	//----- nvinfo : EIATTR_SW_WAR
	.align		4
.L_21:
        /*0068*/ 	.byte	0x04, 0x36
        /*006a*/ 	.short	(.L_23 - .L_22)
.L_22:
        /*006c*/ 	.word	0x00000008
.L_23:


//--------------------- .nv.callgraph             --------------------------
	.section	.nv.callgraph,"",@"SHT_CUDA_CALLGRAPH"
	.align	4
	.sectionentsize	8
	.align		4
        /*0000*/ 	.word	0x00000000
	.align		4
        /*0004*/ 	.word	0xffffffff
	.align		4
        /*0008*/ 	.word	0x00000000
	.align		4
        /*000c*/ 	.word	0xfffffffe
	.align		4
        /*0010*/ 	.word	0x00000000
	.align		4
        /*0014*/ 	.word	0xfffffffd
	.align		4
        /*0018*/ 	.word	0x00000000
	.align		4
        /*001c*/ 	.word	0xfffffffc


//--------------------- .text.triton_poi_fused_convolution_17 --------------------------
	.section	.text.triton_poi_fused_convolution_17,"ax",@progbits
	.align	128
        .global         triton_poi_fused_convolution_17
        .type           triton_poi_fused_convolution_17,@function
        .size           triton_poi_fused_convolution_17,(.L_x_1 - triton_poi_fused_convolution_17)
        .other          triton_poi_fused_convolution_17,@"STO_CUDA_ENTRY STV_DEFAULT"
triton_poi_fused_convolution_17:
.text.triton_poi_fused_convolution_17:
[----:B------:R-:W-:Y:S01]  /*0000*/  LDC R1, c[0x0][0x28] ;  /* 0x00000a00ff017b82 */ /* 0x000fe20000000800 */
[----:B------:R-:W1:Y:S07]  /*0010*/  S2R R0, SR_TID.X ;  /* 0x0000000000007919 */ /* 0x000e6e0000002100 */
[----:B------:R-:W2:Y:S01]  /*0020*/  LDC.64 R2, c[0x0][0x210] ;  /* 0x00008400ff027b82 */ /* 0x000ea20000000a00 */
[----:B------:R-:W-:Y:S01]  /*0030*/  ULDC.64 UR4, c[0x0][0x208] ;  /* 0x0000820000047ab9 */ /* 0x000fe20000000a00 */
[----:B------:R-:W3:Y:S01]  /*0040*/  S2R R7, SR_CTAID.X ;  /* 0x0000000000077919 */ /* 0x000ee20000002500 */
[----:B-1----:R-:W-:-:S02]  /*0050*/  LOP3.LUT R0, R0, 0x7f, RZ, 0xc0, !PT ;  /* 0x0000007f00007812 */ /* 0x002fc400078ec0ff */
[----:B---3--:R-:W-:-:S03]  /*0060*/  SHF.R.S32.HI R4, RZ, 0x18, R7 ;  /* 0x00000018ff047819 */ /* 0x008fc60000011407 */
[----:B------:R-:W-:Y:S01]  /*0070*/  IMAD R7, R7, 0x80, R0 ;  /* 0x0000008007077824 */ /* 0x000fe200078e0200 */
[----:B------:R-:W-:-:S03]  /*0080*/  SGXT R0, R4, 0x1 ;  /* 0x000000010400781a */ /* 0x000fc60000000200 */
[----:B--2---:R-:W-:Y:S01]  /*0090*/  IMAD.WIDE R2, R7, 0x4, R2 ;  /* 0x0000000407027825 */ /* 0x004fe200078e0202 */
[----:B------:R-:W1:Y:S01]  /*00a0*/  LDC.64 R4, c[0x0][0x218] ;  /* 0x00008600ff047b82 */ /* 0x000e620000000a00 */
[----:B------:R-:W-:-:S04]  /*00b0*/  LEA.HI R0, R0, R7, RZ, 0xc ;  /* 0x0000000700007211 */ /* 0x000fc800078f60ff */
[----:B------:R-:W-:-:S04]  /*00c0*/  SHF.R.S32.HI R9, RZ, 0xc, R0 ;  /* 0x0000000cff097819 */ /* 0x000fc80000011400 */
[----:B------:R-:W-:-:S04]  /*00d0*/  LEA.HI R0, R0, R9, RZ, 0x1 ;  /* 0x0000000900007211 */ /* 0x000fc800078f08ff */
[----:B------:R-:W-:-:S05]  /*00e0*/  LOP3.LUT R0, R0, 0xfffffffe, RZ, 0xc0, !PT ;  /* 0xfffffffe00007812 */ /* 0x000fca00078ec0ff */
[----:B------:R-:W-:Y:S02]  /*00f0*/  IMAD.IADD R9, R9, 0x1, -R0 ;  /* 0x0000000109097824 */ /* 0x000fe400078e0a00 */
[----:B------:R-:W2:Y:S02]  /*0100*/  LDG.E R0, desc[UR4][R2.64] ;  /* 0x0000000402007981 */ /* 0x000ea4000c1e1900 */
[----:B-1----:R-:W-:-:S06]  /*0110*/  IMAD.WIDE R4, R9, 0x4, R4 ;  /* 0x0000000409047825 */ /* 0x002fcc00078e0204 */
[----:B------:R-:W2:Y:S02]  /*0120*/  LDG.E.EL R5, desc[UR4][R4.64] ;  /* 0x0000000404057981 */ /* 0x000ea4000c2e1900 */
[----:B--2---:R-:W-:-:S05]  /*0130*/  FADD R7, R0, R5 ;  /* 0x0000000500077221 */ /* 0x004fca0000000000 */
[----:B------:R-:W-:Y:S01]  /*0140*/  STG.E desc[UR4][R2.64], R7 ;  /* 0x0000000702007986 */ /* 0x000fe2000c101904 */
[----:B------:R-:W-:Y:S05]  /*0150*/  EXIT ;  /* 0x000000000000794d */ /* 0x000fea0003800000 */
.L_x_0:
[----:B------:R-:W-:-:S00]  /*0160*/  BRA `(.L_x_0) ;  /* 0xfffffffc00fc7947 */ /* 0x000fc0000383ffff */
[----:B------:R-:W-:-:S00]  /*0170*/  NOP ;  /* 0x0000000000007918 */ /* 0x000fc00000000000 */
        /* <DEDUP_REMOVED lines=8> */
.L_x_1:


//--------------------- .nv.constant0.triton_poi_fused_convolution_17 --------------------------
	.section	.nv.constant0.triton_poi_fused_convolution_17,"a",@progbits
	.sectionflags	@""
	.align	4
.nv.constant0.triton_poi_fused_convolution_17:
	.zero		548
